//
// Generated by NVIDIA NVVM Compiler
//
// Compiler Build ID: CL-36424714
// Cuda compilation tools, release 13.0, V13.0.88
// Based on NVVM 20.0.0
//

.version 9.0
.target sm_100
.address_size 64

	// .globl	_Z4initPii

.visible .entry _Z4initPii(
	.param .u64 .ptr .align 1 _Z4initPii_param_0,
	.param .u32 _Z4initPii_param_1
)
{
	.reg .pred 	%p<2>;
	.reg .b32 	%r<7>;
	.reg .b64 	%rd<5>;

	ld.param.u64 	%rd1, [_Z4initPii_param_0];
	ld.param.u32 	%r2, [_Z4initPii_param_1];
	mov.u32 	%r3, %ctaid.x;
	mov.u32 	%r4, %ntid.x;
	mov.u32 	%r5, %tid.x;
	mad.lo.s32 	%r1, %r3, %r4, %r5;
	setp.ge.s32 	%p1, %r1, %r2;
	@%p1 bra 	$L__BB0_2;
	cvta.to.global.u64 	%rd2, %rd1;
	mul.wide.s32 	%rd3, %r1, 4;
	add.s64 	%rd4, %rd2, %rd3;
	mov.b32 	%r6, 0;
	st.global.u32 	[%rd4], %r6;
$L__BB0_2:
	ret;

}
	// .globl	_Z4fillPiS_i
.visible .entry _Z4fillPiS_i(
	.param .u64 .ptr .align 1 _Z4fillPiS_i_param_0,
	.param .u64 .ptr .align 1 _Z4fillPiS_i_param_1,
	.param .u32 _Z4fillPiS_i_param_2
)
{
	.reg .pred 	%p<2>;
	.reg .b32 	%r<8>;
	.reg .b64 	%rd<9>;

	ld.param.u64 	%rd1, [_Z4fillPiS_i_param_0];
	ld.param.u64 	%rd2, [_Z4fillPiS_i_param_1];
	ld.param.u32 	%r2, [_Z4fillPiS_i_param_2];
	mov.u32 	%r3, %ctaid.x;
	mov.u32 	%r4, %ntid.x;
	mov.u32 	%r5, %tid.x;
	mad.lo.s32 	%r1, %r3, %r4, %r5;
	setp.ge.s32 	%p1, %r1, %r2;
	@%p1 bra 	$L__BB1_2;
	cvta.to.global.u64 	%rd3, %rd2;
	cvta.to.global.u64 	%rd4, %rd1;
	mul.wide.s32 	%rd5, %r1, 4;
	add.s64 	%rd6, %rd3, %rd5;
	ld.global.u32 	%r6, [%rd6];
	mul.wide.s32 	%rd7, %r6, 4;
	add.s64 	%rd8, %rd4, %rd7;
	atom.global.add.u32 	%r7, [%rd8], 1;
$L__BB1_2:
	ret;

}
	// .globl	_Z4scanPiS_i
.visible .entry _Z4scanPiS_i(
	.param .u64 .ptr .align 1 _Z4scanPiS_i_param_0,
	.param .u64 .ptr .align 1 _Z4scanPiS_i_param_1,
	.param .u32 _Z4scanPiS_i_param_2
)
{
	.reg .pred 	%p<5>;
	.reg .b32 	%r<15>;
	.reg .b64 	%rd<10>;

	ld.param.u64 	%rd4, [_Z4scanPiS_i_param_0];
	ld.param.u64 	%rd5, [_Z4scanPiS_i_param_1];
	ld.param.u32 	%r4, [_Z4scanPiS_i_param_2];
	cvta.to.global.u64 	%rd1, %rd5;
	mov.u32 	%r5, %ctaid.x;
	mov.u32 	%r6, %ntid.x;
	mov.u32 	%r7, %tid.x;
	mad.lo.s32 	%r1, %r5, %r6, %r7;
	setp.ge.s32 	%p1, %r1, %r4;
	setp.lt.s32 	%p2, %r4, 2;
	or.pred  	%p3, %p1, %p2;
	@%p3 bra 	$L__BB2_3;
	cvta.to.global.u64 	%rd6, %rd4;
	mul.wide.s32 	%rd7, %r1, 4;
	add.s64 	%rd2, %rd6, %rd7;
	add.s64 	%rd3, %rd1, %rd7;
	mov.b32 	%r14, 1;
$L__BB2_2:
	ld.global.u32 	%r9, [%rd2];
	st.global.u32 	[%rd3], %r9;
	bar.sync 	0;
	sub.s32 	%r10, %r1, %r14;
	mul.wide.s32 	%rd8, %r10, 4;
	add.s64 	%rd9, %rd1, %rd8;
	ld.global.u32 	%r11, [%rd9];
	ld.global.u32 	%r12, [%rd2];
	add.s32 	%r13, %r12, %r11;
	st.global.u32 	[%rd2], %r13;
	bar.sync 	0;
	shl.b32 	%r14, %r14, 1;
	setp.lt.s32 	%p4, %r14, %r4;
	@%p4 bra 	$L__BB2_2;
$L__BB2_3:
	ret;

}
	// .globl	_Z4sortPiS_i
.visible .entry _Z4sortPiS_i(
	.param .u64 .ptr .align 1 _Z4sortPiS_i_param_0,
	.param .u64 .ptr .align 1 _Z4sortPiS_i_param_1,
	.param .u32 _Z4sortPiS_i_param_2
)
{
	.reg .pred 	%p<4>;
	.reg .b32 	%r<10>;
	.reg .b64 	%rd<9>;

	ld.param.u64 	%rd3, [_Z4sortPiS_i_param_0];
	ld.param.u64 	%rd4, [_Z4sortPiS_i_param_1];
	ld.param.u32 	%r9, [_Z4sortPiS_i_param_2];
	mov.u32 	%r5, %ctaid.x;
	mov.u32 	%r6, %ntid.x;
	mov.u32 	%r7, %tid.x;
	mad.lo.s32 	%r1, %r5, %r6, %r7;
	setp.lt.s32 	%p1, %r9, 1;
	@%p1 bra 	$L__BB3_4;
	cvta.to.global.u64 	%rd5, %rd4;
	mul.wide.s32 	%rd6, %r1, 4;
	add.s64 	%rd1, %rd5, %rd6;
	cvta.to.global.u64 	%rd2, %rd3;
$L__BB3_2:
	add.s32 	%r3, %r9, -1;
	mul.wide.u32 	%rd7, %r3, 4;
	add.s64 	%rd8, %rd2, %rd7;
	ld.global.u32 	%r8, [%rd8];
	setp.ge.s32 	%p2, %r1, %r8;
	@%p2 bra 	$L__BB3_4;
	st.global.u32 	[%rd1], %r3;
	setp.gt.u32 	%p3, %r9, 1;
	mov.u32 	%r9, %r3;
	@%p3 bra 	$L__BB3_2;
$L__BB3_4:
	ret;

}


// ===== COMPILED SASS (sm_100) =====

	.target	sm_100

	.elftype	@"ET_EXEC"


//--------------------- .note.nv.tkinfo           --------------------------
	.section	.note.nv.tkinfo,"",@"SHT_NOTE"
	.sectionflags	@"SHF_NOTE_NV_TKINFO"
	.tkinfo
        /*0018*/ 	.word	0x00000002
        /*0030*/ 	.string	""
        /*0030*/ 	.string	"ptxas"
        /*0030*/ 	.string	"Cuda compilation tools, release 13.0, V13.0.88"
        /*0030*/ 	.string	"Build cuda_13.0.r13.0/compiler.36424714_0"
        /*0030*/ 	.string	"-arch sm_100 -m 64 "



//--------------------- .note.nv.cuinfo           --------------------------
	.section	.note.nv.cuinfo,"",@"SHT_NOTE"
	.sectionflags	@"SHF_NOTE_NV_CUINFO"
        /*0018*/ 	.short	0x0002
        /*001a*/ 	.short	0x0064
        /*001c*/ 	.short	0x0082
	.zero		2


//--------------------- .nv.info                  --------------------------
	.section	.nv.info,"",@"SHT_CUDA_INFO"
	.align	4


	//----- nvinfo : EIATTR_REGCOUNT
	.align		4
        /*0000*/ 	.byte	0x04, 0x2f
        /*0002*/ 	.short	(.L_1 - .L_0)
	.align		4
.L_0:
        /*0004*/ 	.word	index@(_Z4initPii)
        /*0008*/ 	.word	0x00000008


	//----- nvinfo : EIATTR_FRAME_SIZE
	.align		4
.L_1:
        /*000c*/ 	.byte	0x04, 0x11
        /*000e*/ 	.short	(.L_3 - .L_2)
	.align		4
.L_2:
        /*0010*/ 	.word	index@(_Z4initPii)
        /*0014*/ 	.word	0x00000000


	//----- nvinfo : EIATTR_REGCOUNT
	.align		4
.L_3:
        /*0018*/ 	.byte	0x04, 0x2f
        /*001a*/ 	.short	(.L_5 - .L_4)
	.align		4
.L_4:
        /*001c*/ 	.word	index@(_Z4fillPiS_i)
        /*0020*/ 	.word	0x0000000a


	//----- nvinfo : EIATTR_FRAME_SIZE
	.align		4
.L_5:
        /*0024*/ 	.byte	0x04, 0x11
        /*0026*/ 	.short	(.L_7 - .L_6)
	.align		4
.L_6:
        /*0028*/ 	.word	index@(_Z4fillPiS_i)
        /*002c*/ 	.word	0x00000000


	//----- nvinfo : EIATTR_REGCOUNT
	.align		4
.L_7:
        /*0030*/ 	.byte	0x04, 0x2f
        /*0032*/ 	.short	(.L_9 - .L_8)
	.align		4
.L_8:
        /*0034*/ 	.word	index@(_Z4scanPiS_i)
        /*0038*/ 	.word	0x00000012


	//----- nvinfo : EIATTR_FRAME_SIZE
	.align		4
.L_9:
        /*003c*/ 	.byte	0x04, 0x11
        /*003e*/ 	.short	(.L_11 - .L_10)
	.align		4
.L_10:
        /*0040*/ 	.word	index@(_Z4scanPiS_i)
        /*0044*/ 	.word	0x00000000


	//----- nvinfo : EIATTR_REGCOUNT
	.align		4
.L_11:
        /*0048*/ 	.byte	0x04, 0x2f
        /*004a*/ 	.short	(.L_13 - .L_12)
	.align		4
.L_12:
        /*004c*/ 	.word	index@(_Z4sortPiS_i)
        /*0050*/ 	.word	0x0000000e


	//----- nvinfo : EIATTR_FRAME_SIZE
	.align		4
.L_13:
        /*0054*/ 	.byte	0x04, 0x11
        /*0056*/ 	.short	(.L_15 - .L_14)
	.align		4
.L_14:
        /*0058*/ 	.word	index@(_Z4sortPiS_i)
        /*005c*/ 	.word	0x00000000


	//----- nvinfo : EIATTR_MIN_STACK_SIZE
	.align		4
.L_15:
        /*0060*/ 	.byte	0x04, 0x12
        /*0062*/ 	.short	(.L_17 - .L_16)
	.align		4
.L_16:
        /*0064*/ 	.word	index@(_Z4sortPiS_i)
        /*0068*/ 	.word	0x00000000


	//----- nvinfo : EIATTR_MIN_STACK_SIZE
	.align		4
.L_17:
        /*006c*/ 	.byte	0x04, 0x12
        /*006e*/ 	.short	(.L_19 - .L_18)
	.align		4
.L_18:
        /*0070*/ 	.word	index@(_Z4scanPiS_i)
        /*0074*/ 	.word	0x00000000


	//----- nvinfo : EIATTR_MIN_STACK_SIZE
	.align		4
.L_19:
        /*0078*/ 	.byte	0x04, 0x12
        /*007a*/ 	.short	(.L_21 - .L_20)
	.align		4
.L_20:
        /*007c*/ 	.word	index@(_Z4fillPiS_i)
        /*0080*/ 	.word	0x00000000


	//----- nvinfo : EIATTR_MIN_STACK_SIZE
	.align		4
.L_21:
        /*0084*/ 	.byte	0x04, 0x12
        /*0086*/ 	.short	(.L_23 - .L_22)
	.align		4
.L_22:
        /*0088*/ 	.word	index@(_Z4initPii)
        /*008c*/ 	.word	0x00000000
.L_23:


//--------------------- .nv.compat                --------------------------
	.section	.nv.compat,"",@"SHT_CUDA_COMPAT_INFO"
	.align	4
        /*0000*/ 	.byte	0x02, 0x09, 0x00, 0x00, 0x02, 0x02, 0x01, 0x00, 0x02, 0x05, 0x05, 0x00, 0x03, 0x07, 0x01, 0x01
        /*0010*/ 	.byte	0x02, 0x03, 0x00, 0x00, 0x02, 0x06, 0x01, 0x00, 0x04, 0x0b, 0x08, 0x00, 0x09, 0x00, 0x00, 0x00
        /*0020*/ 	.byte	0x00, 0x00, 0x00, 0x00


//--------------------- .nv.info._Z4sortPiS_i     --------------------------
	.section	.nv.info._Z4sortPiS_i,"",@"SHT_CUDA_INFO"
	.sectionflags	@""
	.align	4


	//----- nvinfo : EIATTR_CUDA_API_VERSION
	.align		4
        /*0000*/ 	.byte	0x04, 0x37
        /*0002*/ 	.short	(.L_25 - .L_24)
.L_24:
        /*0004*/ 	.word	0x00000082


	//----- nvinfo : EIATTR_KPARAM_INFO
	.align		4
.L_25:
        /*0008*/ 	.byte	0x04, 0x17
        /*000a*/ 	.short	(.L_27 - .L_26)
.L_26:
        /*000c*/ 	.word	0x00000000
        /*0010*/ 	.short	0x0002
        /*0012*/ 	.short	0x0010
        /*0014*/ 	.byte	0x00, 0xf0, 0x11, 0x00


	//----- nvinfo : EIATTR_KPARAM_INFO
	.align		4
.L_27:
        /*0018*/ 	.byte	0x04, 0x17
        /*001a*/ 	.short	(.L_29 - .L_28)
.L_28:
        /*001c*/ 	.word	0x00000000
        /*0020*/ 	.short	0x0001
        /*0022*/ 	.short	0x0008
        /*0024*/ 	.byte	0x00, 0xf5, 0x21, 0x00


	//----- nvinfo : EIATTR_KPARAM_INFO
	.align		4
.L_29:
        /*0028*/ 	.byte	0x04, 0x17
        /*002a*/ 	.short	(.L_31 - .L_30)
.L_30:
        /*002c*/ 	.word	0x00000000
        /*0030*/ 	.short	0x0000
        /*0032*/ 	.short	0x0000
        /*0034*/ 	.byte	0x00, 0xf5, 0x21, 0x00


	//----- nvinfo : EIATTR_SPARSE_MMA_MASK
	.align		4
.L_31:
        /*0038*/ 	.byte	0x03, 0x50
        /*003a*/ 	.short	0x0000


	//----- nvinfo : EIATTR_MAXREG_COUNT
	.align		4
        /*003c*/ 	.byte	0x03, 0x1b
        /*003e*/ 	.short	0x00ff


	//----- nvinfo : EIATTR_MERCURY_ISA_VERSION
	.align		4
        /*0040*/ 	.byte	0x03, 0x5f
        /*0042*/ 	.short	0x0101


	//----- nvinfo : EIATTR_VRC_CTA_INIT_COUNT
	.align		4
        /*0044*/ 	.byte	0x02, 0x4a
	.zero		1
	.zero		1


	//----- nvinfo : EIATTR_EXIT_INSTR_OFFSETS
	.align		4
        /*0048*/ 	.byte	0x04, 0x1c
        /*004a*/ 	.short	(.L_33 - .L_32)


	//   ....[0]....
.L_32:
        /*004c*/ 	.word	0x00000060


	//   ....[1]....
        /*0050*/ 	.word	0x00000120


	//   ....[2]....
        /*0054*/ 	.word	0x00000170


	//----- nvinfo : EIATTR_CBANK_PARAM_SIZE
	.align		4
.L_33:
        /*0058*/ 	.byte	0x03, 0x19
        /*005a*/ 	.short	0x0014


	//----- nvinfo : EIATTR_PARAM_CBANK
	.align		4
        /*005c*/ 	.byte	0x04, 0x0a
        /*005e*/ 	.short	(.L_35 - .L_34)
	.align		4
.L_34:
        /*0060*/ 	.word	index@(.nv.constant0._Z4sortPiS_i)
        /*0064*/ 	.short	0x0380
        /*0066*/ 	.short	0x0014


	//----- nvinfo : EIATTR_SW_WAR
	.align		4
.L_35:
        /*0068*/ 	.byte	0x04, 0x36
        /*006a*/ 	.short	(.L_37 - .L_36)
.L_36:
        /*006c*/ 	.word	0x00000008
.L_37:


//--------------------- .nv.info._Z4scanPiS_i     --------------------------
	.section	.nv.info._Z4scanPiS_i,"",@"SHT_CUDA_INFO"
	.sectionflags	@""
	.align	4


	//----- nvinfo : EIATTR_CUDA_API_VERSION
	.align		4
        /*0000*/ 	.byte	0x04, 0x37
        /*0002*/ 	.short	(.L_39 - .L_38)
.L_38:
        /*0004*/ 	.word	0x00000082


	//----- nvinfo : EIATTR_KPARAM_INFO
	.align		4
.L_39:
        /*0008*/ 	.byte	0x04, 0x17
        /*000a*/ 	.short	(.L_41 - .L_40)
.L_40:
        /*000c*/ 	.word	0x00000000
        /*0010*/ 	.short	0x0002
        /*0012*/ 	.short	0x0010
        /*0014*/ 	.byte	0x00, 0xf0, 0x11, 0x00


	//----- nvinfo : EIATTR_KPARAM_INFO
	.align		4
.L_41:
        /*0018*/ 	.byte	0x04, 0x17
        /*001a*/ 	.short	(.L_43 - .L_42)
.L_42:
        /*001c*/ 	.word	0x00000000
        /*0020*/ 	.short	0x0001
        /*0022*/ 	.short	0x0008
        /*0024*/ 	.byte	0x00, 0xf5, 0x21, 0x00


	//----- nvinfo : EIATTR_KPARAM_INFO
	.align		4
.L_43:
        /*0028*/ 	.byte	0x04, 0x17
        /*002a*/ 	.short	(.L_45 - .L_44)
.L_44:
        /*002c*/ 	.word	0x00000000
        /*0030*/ 	.short	0x0000
        /*0032*/ 	.short	0x0000
        /*0034*/ 	.byte	0x00, 0xf5, 0x21, 0x00


	//----- nvinfo : EIATTR_SPARSE_MMA_MASK
	.align		4
.L_45:
        /*0038*/ 	.byte	0x03, 0x50
        /*003a*/ 	.short	0x0000


	//----- nvinfo : EIATTR_MAXREG_COUNT
	.align		4
        /*003c*/ 	.byte	0x03, 0x1b
        /*003e*/ 	.short	0x00ff


	//----- nvinfo : EIATTR_NUM_BARRIERS
	.align		4
        /*0040*/ 	.byte	0x02, 0x4c
        /*0042*/ 	.byte	0x01
	.zero		1


	//----- nvinfo : EIATTR_MERCURY_ISA_VERSION
	.align		4
        /*0044*/ 	.byte	0x03, 0x5f
        /*0046*/ 	.short	0x0101


	//----- nvinfo : EIATTR_VRC_CTA_INIT_COUNT
	.align		4
        /*0048*/ 	.byte	0x02, 0x4a
	.zero		1
	.zero		1


	//----- nvinfo : EIATTR_EXIT_INSTR_OFFSETS
	.align		4
        /*004c*/ 	.byte	0x04, 0x1c
        /*004e*/ 	.short	(.L_47 - .L_46)


	//   ....[0]....
.L_46:
        /*0050*/ 	.word	0x00000080


	//   ....[1]....
        /*0054*/ 	.word	0x000001c0


	//----- nvinfo : EIATTR_CBANK_PARAM_SIZE
	.align		4
.L_47:
        /*0058*/ 	.byte	0x03, 0x19
        /*005a*/ 	.short	0x0014


	//----- nvinfo : EIATTR_PARAM_CBANK
	.align		4
        /*005c*/ 	.byte	0x04, 0x0a
        /*005e*/ 	.short	(.L_49 - .L_48)
	.align		4
.L_48:
        /*0060*/ 	.word	index@(.nv.constant0._Z4scanPiS_i)
        /*0064*/ 	.short	0x0380
        /*0066*/ 	.short	0x0014


	//----- nvinfo : EIATTR_SW_WAR
	.align		4
.L_49:
        /*0068*/ 	.byte	0x04, 0x36
        /*006a*/ 	.short	(.L_51 - .L_50)
.L_50:
        /*006c*/ 	.word	0x00000008
.L_51:


//--------------------- .nv.info._Z4fillPiS_i     --------------------------
	.section	.nv.info._Z4fillPiS_i,"",@"SHT_CUDA_INFO"
	.sectionflags	@""
	.align	4


	//----- nvinfo : EIATTR_CUDA_API_VERSION
	.align		4
        /*0000*/ 	.byte	0x04, 0x37
        /*0002*/ 	.short	(.L_53 - .L_52)
.L_52:
        /*0004*/ 	.word	0x00000082


	//----- nvinfo : EIATTR_KPARAM_INFO
	.align		4
.L_53:
        /*0008*/ 	.byte	0x04, 0x17
        /*000a*/ 	.short	(.L_55 - .L_54)
.L_54:
        /*000c*/ 	.word	0x00000000
        /*0010*/ 	.short	0x0002
        /*0012*/ 	.short	0x0010
        /*0014*/ 	.byte	0x00, 0xf0, 0x11, 0x00


	//----- nvinfo : EIATTR_KPARAM_INFO
	.align		4
.L_55:
        /*0018*/ 	.byte	0x04, 0x17
        /*001a*/ 	.short	(.L_57 - .L_56)
.L_56:
        /*001c*/ 	.word	0x00000000
        /*0020*/ 	.short	0x0001
        /*0022*/ 	.short	0x0008
        /*0024*/ 	.byte	0x00, 0xf5, 0x21, 0x00


	//----- nvinfo : EIATTR_KPARAM_INFO
	.align		4
.L_57:
        /*0028*/ 	.byte	0x04, 0x17
        /*002a*/ 	.short	(.L_59 - .L_58)
.L_58:
        /*002c*/ 	.word	0x00000000
        /*0030*/ 	.short	0x0000
        /*0032*/ 	.short	0x0000
        /*0034*/ 	.byte	0x00, 0xf5, 0x21, 0x00


	//----- nvinfo : EIATTR_SPARSE_MMA_MASK
	.align		4
.L_59:
        /*0038*/ 	.byte	0x03, 0x50
        /*003a*/ 	.short	0x0000


	//----- nvinfo : EIATTR_MAXREG_COUNT
	.align		4
        /*003c*/ 	.byte	0x03, 0x1b
        /*003e*/ 	.short	0x00ff


	//----- nvinfo : EIATTR_MERCURY_ISA_VERSION
	.align		4
        /*0040*/ 	.byte	0x03, 0x5f
        /*0042*/ 	.short	0x0101


	//----- nvinfo : EIATTR_VRC_CTA_INIT_COUNT
	.align		4
        /*0044*/ 	.byte	0x02, 0x4a
	.zero		1
	.zero		1


	//----- nvinfo : EIATTR_EXIT_INSTR_OFFSETS
	.align		4
        /*0048*/ 	.byte	0x04, 0x1c
        /*004a*/ 	.short	(.L_61 - .L_60)


	//   ....[0]....
.L_60:
        /*004c*/ 	.word	0x00000070


	//   ....[1]....
        /*0050*/ 	.word	0x00000100


	//----- nvinfo : EIATTR_CBANK_PARAM_SIZE
	.align		4
.L_61:
        /*0054*/ 	.byte	0x03, 0x19
        /*0056*/ 	.short	0x0014


	//----- nvinfo : EIATTR_PARAM_CBANK
	.align		4
        /*0058*/ 	.byte	0x04, 0x0a
        /*005a*/ 	.short	(.L_63 - .L_62)
	.align		4
.L_62:
        /*005c*/ 	.word	index@(.nv.constant0._Z4fillPiS_i)
        /*0060*/ 	.short	0x0380
        /*0062*/ 	.short	0x0014


	//----- nvinfo : EIATTR_SW_WAR
	.align		4
.L_63:
        /*0064*/ 	.byte	0x04, 0x36
        /*0066*/ 	.short	(.L_65 - .L_64)
.L_64:
        /*0068*/ 	.word	0x00000008
.L_65:


//--------------------- .nv.info._Z4initPii       --------------------------
	.section	.nv.info._Z4initPii,"",@"SHT_CUDA_INFO"
	.sectionflags	@""
	.align	4


	//----- nvinfo : EIATTR_CUDA_API_VERSION
	.align		4
        /*0000*/ 	.byte	0x04, 0x37
        /*0002*/ 	.short	(.L_67 - .L_66)
.L_66:
        /*0004*/ 	.word	0x00000082


	//----- nvinfo : EIATTR_KPARAM_INFO
	.align		4
.L_67:
        /*0008*/ 	.byte	0x04, 0x17
        /*000a*/ 	.short	(.L_69 - .L_68)
.L_68:
        /*000c*/ 	.word	0x00000000
        /*0010*/ 	.short	0x0001
        /*0012*/ 	.short	0x0008
        /*0014*/ 	.byte	0x00, 0xf0, 0x11, 0x00


	//----- nvinfo : EIATTR_KPARAM_INFO
	.align		4
.L_69:
        /*0018*/ 	.byte	0x04, 0x17
        /*001a*/ 	.short	(.L_71 - .L_70)
.L_70:
        /*001c*/ 	.word	0x00000000
        /*0020*/ 	.short	0x0000
        /*0022*/ 	.short	0x0000
        /*0024*/ 	.byte	0x00, 0xf5, 0x21, 0x00


	//----- nvinfo : EIATTR_SPARSE_MMA_MASK
	.align		4
.L_71:
        /*0028*/ 	.byte	0x03, 0x50
        /*002a*/ 	.short	0x0000


	//----- nvinfo : EIATTR_MAXREG_COUNT
	.align		4
        /*002c*/ 	.byte	0x03, 0x1b
        /*002e*/ 	.short	0x00ff


	//----- nvinfo : EIATTR_MERCURY_ISA_VERSION
	.align		4
        /*0030*/ 	.byte	0x03, 0x5f
        /*0032*/ 	.short	0x0101


	//----- nvinfo : EIATTR_VRC_CTA_INIT_COUNT
	.align		4
        /*0034*/ 	.byte	0x02, 0x4a
	.zero		1
	.zero		1


	//----- nvinfo : EIATTR_EXIT_INSTR_OFFSETS
	.align		4
        /*0038*/ 	.byte	0x04, 0x1c
        /*003a*/ 	.short	(.L_73 - .L_72)


	//   ....[0]....
.L_72:
        /*003c*/ 	.word	0x00000070


	//   ....[1]....
        /*0040*/ 	.word	0x000000c0


	//----- nvinfo : EIATTR_CBANK_PARAM_SIZE
	.align		4
.L_73:
        /*0044*/ 	.byte	0x03, 0x19
        /*0046*/ 	.short	0x000c


	//----- nvinfo : EIATTR_PARAM_CBANK
	.align		4
        /*0048*/ 	.byte	0x04, 0x0a
        /*004a*/ 	.short	(.L_75 - .L_74)
	.align		4
.L_74:
        /*004c*/ 	.word	index@(.nv.constant0._Z4initPii)
        /*0050*/ 	.short	0x0380
        /*0052*/ 	.short	0x000c


	//----- nvinfo : EIATTR_SW_WAR
	.align		4
.L_75:
        /*0054*/ 	.byte	0x04, 0x36
        /*0056*/ 	.short	(.L_77 - .L_76)
.L_76:
        /*0058*/ 	.word	0x00000008
.L_77:


//--------------------- .nv.callgraph             --------------------------
	.section	.nv.callgraph,"",@"SHT_CUDA_CALLGRAPH"
	.align	4
	.sectionentsize	8
	.align		4
        /*0000*/ 	.word	0x00000000
	.align		4
        /*0004*/ 	.word	0xffffffff
	.align		4
        /*0008*/ 	.word	0x00000000
	.align		4
        /*000c*/ 	.word	0xfffffffe
	.align		4
        /*0010*/ 	.word	0x00000000
	.align		4
        /*0014*/ 	.word	0xfffffffd
	.align		4
        /*0018*/ 	.word	0x00000000
	.align		4
        /*001c*/ 	.word	0xfffffffc


//--------------------- .text._Z4sortPiS_i        --------------------------
	.section	.text._Z4sortPiS_i,"ax",@progbits
	.align	128
        .global         _Z4sortPiS_i
        .type           _Z4sortPiS_i,@function
        .size           _Z4sortPiS_i,(.L_x_6 - _Z4sortPiS_i)
        .other          _Z4sortPiS_i,@"STO_CUDA_ENTRY STV_DEFAULT"
_Z4sortPiS_i:
.text._Z4sortPiS_i:
[----:B------:R-:W-:Y:S08]  /*0000*/  LDC R1, c[0x0][0x37c] ;  /* 0x0000df00ff017b82 */ /* 0x000ff00000000800 */
[----:B------:R-:W0:Y:S08]  /*0010*/  LDC R0, c[0x0][0x390] ;  /* 0x0000e400ff007b82 */ /* 0x000e300000000800 */
[----:B------:R-:W1:Y:S08]  /*0020*/  LDC R9, c[0x0][0x360] ;  /* 0x0000d800ff097b82 */ /* 0x000e700000000800 */
[----:B------:R-:W2:Y:S01]  /*0030*/  S2UR UR4, SR_CTAID.X ;  /* 0x00000000000479c3 */ /* 0x000ea20000002500 */
[----:B0-----:R-:W-:-:S02]  /*0040*/  ISETP.GE.AND P0, PT, R0, 0x1, PT ;  /* 0x000000010000780c */ /* 0x001fc40003f06270 */
[----:B------:R-:W0:Y:S11]  /*0050*/  S2R R0, SR_TID.X ;  /* 0x0000000000007919 */ /* 0x000e360000002100 */
[----:B-12---:R-:W-:Y:S05]  /*0060*/  @!P0 EXIT ;  /* 0x000000000000894d */ /* 0x006fea0003800000 */
[----:B------:R-:W1:Y:S01]  /*0070*/  LDC.64 R2, c[0x0][0x388] ;  /* 0x0000e200ff027b82 */ /* 0x000e620000000a00 */
[----:B------:R-:W2:Y:S01]  /*0080*/  LDCU UR5, c[0x0][0x390] ;  /* 0x00007200ff0577ac */ /* 0x000ea20008000800 */
[----:B0-----:R-:W-:Y:S01]  /*0090*/  IMAD R9, R9, UR4, R0 ;  /* 0x0000000409097c24 */ /* 0x001fe2000f8e0200 */
[----:B------:R-:W0:Y:S05]  /*00a0*/  LDCU.64 UR6, c[0x0][0x358] ;  /* 0x00006b00ff0677ac */ /* 0x000e2a0008000a00 */
[----:B------:R-:W3:Y:S01]  /*00b0*/  LDC.64 R6, c[0x0][0x380] ;  /* 0x0000e000ff067b82 */ /* 0x000ee20000000a00 */
[----:B--2---:R-:W-:Y:S01]  /*00c0*/  MOV R0, UR5 ;  /* 0x0000000500007c02 */ /* 0x004fe20008000f00 */
[----:B01----:R-:W-:-:S07]  /*00d0*/  IMAD.WIDE R2, R9, 0x4, R2 ;  /* 0x0000000409027825 */ /* 0x003fce00078e0202 */
.L_x_0:
[----:B------:R-:W-:-:S05]  /*00e0*/  IADD3 R11, PT, PT, R0, -0x1, RZ ;  /* 0xffffffff000b7810 */ /* 0x000fca0007ffe0ff */
[----:B---3--:R-:W-:-:S06]  /*00f0*/  IMAD.WIDE.U32 R4, R11, 0x4, R6 ;  /* 0x000000040b047825 */ /* 0x008fcc00078e0006 */
[----:B------:R-:W2:Y:S02]  /*0100*/  LDG.E R4, desc[UR6][R4.64] ;  /* 0x0000000604047981 */ /* 0x000ea4000c1e1900 */
[----:B--2---:R-:W-:-:S13]  /*0110*/  ISETP.GE.AND P0, PT, R9, R4, PT ;  /* 0x000000040900720c */ /* 0x004fda0003f06270 */
[----:B------:R-:W-:Y:S05]  /*0120*/  @P0 EXIT ;  /* 0x000000000000094d */ /* 0x000fea0003800000 */
[----:B------:R0:W-:Y:S01]  /*0130*/  STG.E desc[UR6][R2.64], R11 ;  /* 0x0000000b02007986 */ /* 0x0001e2000c101906 */
[----:B------:R-:W-:Y:S02]  /*0140*/  ISETP.GT.U32.AND P0, PT, R0, 0x1, PT ;  /* 0x000000010000780c */ /* 0x000fe40003f04070 */
[----:B------:R-:W-:-:S11]  /*0150*/  MOV R0, R11 ;  /* 0x0000000b00007202 */ /* 0x000fd60000000f00 */
[----:B0-----:R-:W-:Y:S05]  /*0160*/  @P0 BRA `(.L_x_0) ;  /* 0xfffffffc00dc0947 */ /* 0x001fea000383ffff */
[----:B------:R-:W-:Y:S05]  /*0170*/  EXIT ;  /* 0x000000000000794d */ /* 0x000fea0003800000 */
.L_x_1:
[----:B------:R-:W-:-:S00]  /*0180*/  BRA `(.L_x_1) ;  /* 0xfffffffc00fc7947 */ /* 0x000fc0000383ffff */
[----:B------:R-:W-:-:S00]  /*0190*/  NOP ;  /* 0x0000000000007918 */ /* 0x000fc00000000000 */
        /* <DEDUP_REMOVED lines=14> */
.L_x_6:


//--------------------- .text._Z4scanPiS_i        --------------------------
	.section	.text._Z4scanPiS_i,"ax",@progbits
	.align	128
        .global         _Z4scanPiS_i
        .type           _Z4scanPiS_i,@function
        .size           _Z4scanPiS_i,(.L_x_7 - _Z4scanPiS_i)
        .other          _Z4scanPiS_i,@"STO_CUDA_ENTRY STV_DEFAULT"
_Z4scanPiS_i:
.text._Z4scanPiS_i:
[----:B------:R-:W-:Y:S01]  /*0000*/  LDC R1, c[0x0][0x37c] ;  /* 0x0000df00ff017b82 */ /* 0x000fe20000000800 */
[----:B------:R-:W0:Y:S07]  /*0010*/  S2R R0, SR_TID.X ;  /* 0x0000000000007919 */ /* 0x000e2e0000002100 */
[----:B------:R-:W0:Y:S08]  /*0020*/  S2UR UR4, SR_CTAID.X ;  /* 0x00000000000479c3 */ /* 0x000e300000002500 */
[----:B------:R-:W0:Y:S08]  /*0030*/  LDC R11, c[0x0][0x360] ;  /* 0x0000d800ff0b7b82 */ /* 0x000e300000000800 */
[----:B------:R-:W1:Y:S01]  /*0040*/  LDC R10, c[0x0][0x390] ;  /* 0x0000e400ff0a7b82 */ /* 0x000e620000000800 */
[----:B0-----:R-:W-:Y:S01]  /*0050*/  IMAD R11, R11, UR4, R0 ;  /* 0x000000040b0b7c24 */ /* 0x001fe2000f8e0200 */
[----:B-1----:R-:W-:-:S04]  /*0060*/  ISETP.GE.AND P0, PT, R10, 0x2, PT ;  /* 0x000000020a00780c */ /* 0x002fc80003f06270 */
[----:B------:R-:W-:-:S13]  /*0070*/  ISETP.GE.OR P0, PT, R11, R10, !P0 ;  /* 0x0000000a0b00720c */ /* 0x000fda0004706670 */
[----:B------:R-:W-:Y:S05]  /*0080*/  @P0 EXIT ;  /* 0x000000000000094d */ /* 0x000fea0003800000 */
[----:B------:R-:W0:Y:S01]  /*0090*/  LDC.64 R2, c[0x0][0x380] ;  /* 0x0000e000ff027b82 */ /* 0x000e220000000a00 */
[----:B------:R-:W1:Y:S01]  /*00a0*/  LDCU.64 UR6, c[0x0][0x358] ;  /* 0x00006b00ff0677ac */ /* 0x000e620008000a00 */
[----:B------:R-:W-:-:S06]  /*00b0*/  UMOV UR4, 0x1 ;  /* 0x0000000100047882 */ /* 0x000fcc0000000000 */
[----:B------:R-:W2:Y:S01]  /*00c0*/  LDC.64 R8, c[0x0][0x388] ;  /* 0x0000e200ff087b82 */ /* 0x000ea20000000a00 */
[----:B0-----:R-:W-:-:S04]  /*00d0*/  IMAD.WIDE R2, R11, 0x4, R2 ;  /* 0x000000040b027825 */ /* 0x001fc800078e0202 */
[----:B-12---:R-:W-:-:S07]  /*00e0*/  IMAD.WIDE R4, R11, 0x4, R8 ;  /* 0x000000040b047825 */ /* 0x006fce00078e0208 */
.L_x_2:
[----:B0-----:R-:W2:Y:S01]  /*00f0*/  LDG.E R13, desc[UR6][R2.64] ;  /* 0x00000006020d7981 */ /* 0x001ea2000c1e1900 */
[----:B------:R-:W-:-:S05]  /*0100*/  IADD3 R7, PT, PT, R11, -UR4, RZ ;  /* 0x800000040b077c10 */ /* 0x000fca000fffe0ff */
[----:B------:R-:W-:Y:S01]  /*0110*/  IMAD.WIDE R6, R7, 0x4, R8 ;  /* 0x0000000407067825 */ /* 0x000fe200078e0208 */
[----:B--2---:R0:W-:Y:S01]  /*0120*/  STG.E desc[UR6][R4.64], R13 ;  /* 0x0000000d04007986 */ /* 0x0041e2000c101906 */
[----:B------:R-:W-:Y:S06]  /*0130*/  BAR.SYNC.DEFER_BLOCKING 0x0 ;  /* 0x0000000000007b1d */ /* 0x000fec0000010000 */
[----:B------:R-:W2:Y:S04]  /*0140*/  LDG.E R6, desc[UR6][R6.64] ;  /* 0x0000000606067981 */ /* 0x000ea8000c1e1900 */
[----:B------:R-:W2:Y:S01]  /*0150*/  LDG.E R15, desc[UR6][R2.64] ;  /* 0x00000006020f7981 */ /* 0x000ea2000c1e1900 */
[----:B------:R-:W-:-:S06]  /*0160*/  USHF.L.U32 UR4, UR4, 0x1, URZ ;  /* 0x0000000104047899 */ /* 0x000fcc00080006ff */
[----:B------:R-:W-:Y:S02]  /*0170*/  ISETP.LE.AND P0, PT, R10, UR4, PT ;  /* 0x000000040a007c0c */ /* 0x000fe4000bf03270 */
[----:B--2---:R-:W-:-:S05]  /*0180*/  IADD3 R15, PT, PT, R6, R15, RZ ;  /* 0x0000000f060f7210 */ /* 0x004fca0007ffe0ff */
[----:B------:R0:W-:Y:S01]  /*0190*/  STG.E desc[UR6][R2.64], R15 ;  /* 0x0000000f02007986 */ /* 0x0001e2000c101906 */
[----:B------:R-:W-:Y:S06]  /*01a0*/  BAR.SYNC.DEFER_BLOCKING 0x0 ;  /* 0x0000000000007b1d */ /* 0x000fec0000010000 */
[----:B------:R-:W-:Y:S05]  /*01b0*/  @!P0 BRA `(.L_x_2) ;  /* 0xfffffffc00cc8947 */ /* 0x000fea000383ffff */
[----:B------:R-:W-:Y:S05]  /*01c0*/  EXIT ;  /* 0x000000000000794d */ /* 0x000fea0003800000 */
.L_x_3:
        /* <DEDUP_REMOVED lines=11> */
.L_x_7:


//--------------------- .text._Z4fillPiS_i        --------------------------
	.section	.text._Z4fillPiS_i,"ax",@progbits
	.align	128
        .global         _Z4fillPiS_i
        .type           _Z4fillPiS_i,@function
        .size           _Z4fillPiS_i,(.L_x_8 - _Z4fillPiS_i)
        .other          _Z4fillPiS_i,@"STO_CUDA_ENTRY STV_DEFAULT"
_Z4fillPiS_i:
.text._Z4fillPiS_i:
[----:B------:R-:W-:Y:S01]  /*0000*/  LDC R1, c[0x0][0x37c] ;  /* 0x0000df00ff017b82 */ /* 0x000fe20000000800 */
[----:B------:R-:W0:Y:S07]  /*0010*/  S2R R0, SR_TID.X ;  /* 0x0000000000007919 */ /* 0x000e2e0000002100 */
[----:B------:R-:W0:Y:S01]  /*0020*/  S2UR UR4, SR_CTAID.X ;  /* 0x00000000000479c3 */ /* 0x000e220000002500 */
[----:B------:R-:W1:Y:S07]  /*0030*/  LDCU UR5, c[0x0][0x390] ;  /* 0x00007200ff0577ac */ /* 0x000e6e0008000800 */
[----:B------:R-:W0:Y:S02]  /*0040*/  LDC R5, c[0x0][0x360] ;  /* 0x0000d800ff057b82 */ /* 0x000e240000000800 */
[----:B0-----:R-:W-:-:S05]  /*0050*/  IMAD R5, R5, UR4, R0 ;  /* 0x0000000405057c24 */ /* 0x001fca000f8e0200 */
[----:B-1----:R-:W-:-:S13]  /*0060*/  ISETP.GE.AND P0, PT, R5, UR5, PT ;  /* 0x0000000505007c0c */ /* 0x002fda000bf06270 */
[----:B------:R-:W-:Y:S05]  /*0070*/  @P0 EXIT ;  /* 0x000000000000094d */ /* 0x000fea0003800000 */
[----:B------:R-:W0:Y:S01]  /*0080*/  LDC.64 R2, c[0x0][0x388] ;  /* 0x0000e200ff027b82 */ /* 0x000e220000000a00 */
[----:B------:R-:W1:Y:S01]  /*0090*/  LDCU.64 UR4, c[0x0][0x358] ;  /* 0x00006b00ff0477ac */ /* 0x000e620008000a00 */
[----:B0-----:R-:W-:-:S06]  /*00a0*/  IMAD.WIDE R2, R5, 0x4, R2 ;  /* 0x0000000405027825 */ /* 0x001fcc00078e0202 */
[----:B------:R-:W0:Y:S01]  /*00b0*/  LDC.64 R4, c[0x0][0x380] ;  /* 0x0000e000ff047b82 */ /* 0x000e220000000a00 */
[----:B-1----:R-:W0:Y:S01]  /*00c0*/  LDG.E R3, desc[UR4][R2.64] ;  /* 0x0000000402037981 */ /* 0x002e22000c1e1900 */
[----:B------:R-:W-:Y:S02]  /*00d0*/  HFMA2 R7, -RZ, RZ, 0, 5.9604644775390625e-08 ;  /* 0x00000001ff077431 */ /* 0x000fe400000001ff */
[----:B0-----:R-:W-:-:S05]  /*00e0*/  IMAD.WIDE R4, R3, 0x4, R4 ;  /* 0x0000000403047825 */ /* 0x001fca00078e0204 */
[----:B------:R-:W-:Y:S01]  /*00f0*/  REDG.E.ADD.STRONG.GPU desc[UR4][R4.64], R7 ;  /* 0x000000070400798e */ /* 0x000fe2000c12e104 */
[----:B------:R-:W-:Y:S05]  /*0100*/  EXIT ;  /* 0x000000000000794d */ /* 0x000fea0003800000 */
.L_x_4:
        /* <DEDUP_REMOVED lines=15> */
.L_x_8:


//--------------------- .text._Z4initPii          --------------------------
	.section	.text._Z4initPii,"ax",@progbits
	.align	128
        .global         _Z4initPii
        .type           _Z4initPii,@function
        .size           _Z4initPii,(.L_x_9 - _Z4initPii)
        .other          _Z4initPii,@"STO_CUDA_ENTRY STV_DEFAULT"
_Z4initPii:
.text._Z4initPii:
        /* <DEDUP_REMOVED lines=10> */
[----:B0-----:R-:W-:-:S05]  /*00a0*/  IMAD.WIDE R2, R5, 0x4, R2 ;  /* 0x0000000405027825 */ /* 0x001fca00078e0202 */
[----:B-1----:R-:W-:Y:S01]  /*00b0*/  STG.E desc[UR4][R2.64], RZ ;  /* 0x000000ff02007986 */ /* 0x002fe2000c101904 */
[----:B------:R-:W-:Y:S05]  /*00c0*/  EXIT ;  /* 0x000000000000794d */ /* 0x000fea0003800000 */
.L_x_5:
        /* <DEDUP_REMOVED lines=11> */
.L_x_9:


//--------------------- .nv.shared.reserved.0     --------------------------
	.section	.nv.shared.reserved.0,"aw",@nobits
	.weak		__nv_reservedSMEM_offset_0_alias
	.size		__nv_reservedSMEM_offset_0_alias, 0, 64
	.other		__nv_reservedSMEM_offset_0_alias,@"STO_CUDA_RESERVED_SHARED STV_DEFAULT"
__nv_reservedSMEM_offset_0_alias:
	.zero		0
	.zero		64


//--------------------- .nv.constant0._Z4sortPiS_i --------------------------
	.section	.nv.constant0._Z4sortPiS_i,"a",@progbits
	.sectionflags	@""
	.align	4
.nv.constant0._Z4sortPiS_i:
	.zero		916


//--------------------- .nv.constant0._Z4scanPiS_i --------------------------
	.section	.nv.constant0._Z4scanPiS_i,"a",@progbits
	.sectionflags	@""
	.align	4
.nv.constant0._Z4scanPiS_i:
	.zero		916


//--------------------- .nv.constant0._Z4fillPiS_i --------------------------
	.section	.nv.constant0._Z4fillPiS_i,"a",@progbits
	.sectionflags	@""
	.align	4
.nv.constant0._Z4fillPiS_i:
	.zero		916


//--------------------- .nv.constant0._Z4initPii  --------------------------
	.section	.nv.constant0._Z4initPii,"a",@progbits
	.sectionflags	@""
	.align	4
.nv.constant0._Z4initPii:
	.zero		908


//--------------------- SYMBOLS --------------------------

	.type		.nv.reservedSmem.offset0,@object
	.size		.nv.reservedSmem.offset0,0x4
